	.headerflags	@"EF_CUDA_TEXMODE_UNIFIED EF_CUDA_64BIT_ADDRESS EF_CUDA_ACCELERATORS EF_CUDA_SM90 EF_CUDA_VIRTUAL_SM(EF_CUDA_SM90)"
	.elftype	@"ET_EXEC"


//--------------------- .nv.info                  --------------------------
	.section	.nv.info,"",@"SHT_CUDA_INFO"
	.align	4


	//----- nvinfo : EIATTR_REGCOUNT
	.align		4
        /*0000*/ 	.byte	0x04, 0x2f
        /*0002*/ 	.short	(.L_2 - .L_1)
	.align		4
.L_1:
        /*0004*/ 	.word	index@(triton_poi_fused_mul_tanh_0)
        /*0008*/ 	.word	0x0000000d


	//----- nvinfo : EIATTR_MIN_STACK_SIZE
	.align		4
.L_2:
        /*000c*/ 	.byte	0x04, 0x12
        /*000e*/ 	.short	(.L_4 - .L_3)
	.align		4
.L_3:
        /*0010*/ 	.word	index@(triton_poi_fused_mul_tanh_0)
        /*0014*/ 	.word	0x00000000


	//----- nvinfo : EIATTR_FRAME_SIZE
	.align		4
.L_4:
        /*0018*/ 	.byte	0x04, 0x11
        /*001a*/ 	.short	(.L_6 - .L_5)
	.align		4
.L_5:
        /*001c*/ 	.word	index@(triton_poi_fused_mul_tanh_0)
        /*0020*/ 	.word	0x00000000


	//----- nvinfo : EIATTR_MIN_STACK_SIZE
	.align		4
.L_6:
        /*0024*/ 	.byte	0x04, 0x12
        /*0026*/ 	.short	(.L_8 - .L_7)
	.align		4
.L_7:
        /*0028*/ 	.word	index@(triton_poi_fused_mul_tanh_0)
        /*002c*/ 	.word	0x00000000
.L_8:


//--------------------- .nv.info.triton_poi_fused_mul_tanh_0 --------------------------
	.section	.nv.info.triton_poi_fused_mul_tanh_0,"",@"SHT_CUDA_INFO"
	.sectionflags	@""
	.align	4


	//----- nvinfo : EIATTR_CUDA_API_VERSION
	.align		4
        /*0000*/ 	.byte	0x04, 0x37
        /*0002*/ 	.short	(.L_10 - .L_9)
.L_9:
        /*0004*/ 	.word	0x0000007c


	//----- nvinfo : EIATTR_KPARAM_INFO
	.align		4
.L_10:
        /*0008*/ 	.byte	0x04, 0x17
        /*000a*/ 	.short	(.L_12 - .L_11)
.L_11:
        /*000c*/ 	.word	0x00000000
        /*0010*/ 	.short	0x0003
        /*0012*/ 	.short	0x0018
        /*0014*/ 	.byte	0x00, 0xf0, 0x11, 0x00


	//----- nvinfo : EIATTR_KPARAM_INFO
	.align		4
.L_12:
        /*0018*/ 	.byte	0x04, 0x17
        /*001a*/ 	.short	(.L_14 - .L_13)
.L_13:
        /*001c*/ 	.word	0x00000000
        /*0020*/ 	.short	0x0002
        /*0022*/ 	.short	0x0010
        /*0024*/ 	.byte	0x00, 0xf4, 0x21, 0x00


	//----- nvinfo : EIATTR_KPARAM_INFO
	.align		4
.L_14:
        /*0028*/ 	.byte	0x04, 0x17
        /*002a*/ 	.short	(.L_16 - .L_15)
.L_15:
        /*002c*/ 	.word	0x00000000
        /*0030*/ 	.short	0x0001
        /*0032*/ 	.short	0x0008
        /*0034*/ 	.byte	0x00, 0xf4, 0x21, 0x00


	//----- nvinfo : EIATTR_KPARAM_INFO
	.align		4
.L_16:
        /*0038*/ 	.byte	0x04, 0x17
        /*003a*/ 	.short	(.L_18 - .L_17)
.L_17:
        /*003c*/ 	.word	0x00000000
        /*0040*/ 	.short	0x0000
        /*0042*/ 	.short	0x0000
        /*0044*/ 	.byte	0x00, 0xf4, 0x21, 0x00


	//----- nvinfo : EIATTR_SPARSE_MMA_MASK
	.align		4
.L_18:
        /*0048*/ 	.byte	0x03, 0x50
        /*004a*/ 	.short	0x0000


	//----- nvinfo : EIATTR_MAXREG_COUNT
	.align		4
        /*004c*/ 	.byte	0x03, 0x1b
        /*004e*/ 	.short	0x00ff


	//----- nvinfo : EIATTR_EXIT_INSTR_OFFSETS
	.align		4
        /*0050*/ 	.byte	0x04, 0x1c
        /*0052*/ 	.short	(.L_20 - .L_19)


	//   ....[0]....
.L_19:
        /*0054*/ 	.word	0x000002f0


	//   ....[1]....
        /*0058*/ 	.word	0x00000310


	//----- nvinfo : EIATTR_REQNTID
	.align		4
.L_20:
        /*005c*/ 	.byte	0x04, 0x10
        /*005e*/ 	.short	(.L_22 - .L_21)
.L_21:
        /*0060*/ 	.word	0x00000080
        /*0064*/ 	.word	0x00000001
        /*0068*/ 	.word	0x00000001


	//----- nvinfo : EIATTR_CRS_STACK_SIZE
	.align		4
.L_22:
        /*006c*/ 	.byte	0x04, 0x1e
        /*006e*/ 	.short	(.L_24 - .L_23)
.L_23:
        /*0070*/ 	.word	0x00000000


	//----- nvinfo : EIATTR_CBANK_PARAM_SIZE
	.align		4
.L_24:
        /*0074*/ 	.byte	0x03, 0x19
        /*0076*/ 	.short	0x001c


	//----- nvinfo : EIATTR_PARAM_CBANK
	.align		4
        /*0078*/ 	.byte	0x04, 0x0a
        /*007a*/ 	.short	(.L_26 - .L_25)
	.align		4
.L_25:
        /*007c*/ 	.word	index@(.nv.constant0.triton_poi_fused_mul_tanh_0)
        /*0080*/ 	.short	0x0210
        /*0082*/ 	.short	0x001c


	//----- nvinfo : EIATTR_SW_WAR
	.align		4
.L_26:
        /*0084*/ 	.byte	0x04, 0x36
        /*0086*/ 	.short	(.L_28 - .L_27)
.L_27:
        /*0088*/ 	.word	0x00000008
.L_28:


//--------------------- .nv.callgraph             --------------------------
	.section	.nv.callgraph,"",@"SHT_CUDA_CALLGRAPH"
	.align	4
	.sectionentsize	8
	.align		4
        /*0000*/ 	.word	0x00000000
	.align		4
        /*0004*/ 	.word	0xffffffff
	.align		4
        /*0008*/ 	.word	0x00000000
	.align		4
        /*000c*/ 	.word	0xfffffffe
	.align		4
        /*0010*/ 	.word	0x00000000
	.align		4
        /*0014*/ 	.word	0xfffffffd
	.align		4
        /*0018*/ 	.word	0x00000000
	.align		4
        /*001c*/ 	.word	0xfffffffc


//--------------------- .nv.constant4             --------------------------
	.section	.nv.constant4,"a",@progbits
	.align	8
	.align		8
.nv.constant4:
        /*0000*/ 	.dword	_$_str


//--------------------- .text.triton_poi_fused_mul_tanh_0 --------------------------
	.section	.text.triton_poi_fused_mul_tanh_0,"ax",@progbits
	.align	128
        .global         triton_poi_fused_mul_tanh_0
        .type           triton_poi_fused_mul_tanh_0,@function
        .size           triton_poi_fused_mul_tanh_0,(.L_x_4 - triton_poi_fused_mul_tanh_0)
        .other          triton_poi_fused_mul_tanh_0,@"STO_CUDA_ENTRY STV_DEFAULT"
triton_poi_fused_mul_tanh_0:
.text.triton_poi_fused_mul_tanh_0:
[----:B------:R-:W0:Y:S02]  /*0000*/  LDC R1, c[0x0][0x28] ;  /* 0x00000a00ff017b82 */ /* 0x000e240000000800 */
[----:B------:R-:W1:Y:S01]  /*0010*/  S2R R2, SR_TID.X ;  /* 0x0000000000027919 */ /* 0x000e620000002100 */
[----:B------:R-:W2:Y:S01]  /*0020*/  LDC.64 R4, c[0x0][0x210] ;  /* 0x00008400ff047b82 */ /* 0x000ea20000000a00 */
[----:B------:R-:W-:Y:S01]  /*0030*/  ULDC.64 UR4, c[0x0][0x208] ;  /* 0x0000820000047ab9 */ /* 0x000fe20000000a00 */
[----:B------:R-:W3:Y:S06]  /*0040*/  S2R R3, SR_CTAID.X ;  /* 0x0000000000037919 */ /* 0x000eec0000002500 */
[----:B------:R-:W4:Y:S01]  /*0050*/  LDC.64 R6, c[0x0][0x218] ;  /* 0x00008600ff067b82 */ /* 0x000f220000000a00 */
[----:B-1----:R-:W-:-:S02]  /*0060*/  LOP3.LUT R2, R2, 0x7f, RZ, 0xc0, !PT ;  /* 0x0000007f02027812 */ /* 0x002fc400078ec0ff */
[----:B---3--:R-:W-:-:S03]  /*0070*/  SHF.R.S32.HI R0, RZ, 0x18, R3 ;  /* 0x00000018ff007819 */ /* 0x008fc60000011403 */
[----:B------:R-:W-:Y:S01]  /*0080*/  IMAD R2, R3, 0x80, R2 ;  /* 0x0000008003027824 */ /* 0x000fe200078e0202 */
[----:B------:R-:W-:-:S04]  /*0090*/  SGXT R3, R0, 0x1 ;  /* 0x000000010003781a */ /* 0x000fc80000000200 */
[----:B------:R-:W-:Y:S02]  /*00a0*/  ISETP.GE.AND P0, PT, R2, 0x100, PT ;  /* 0x000001000200780c */ /* 0x000fe40003f06270 */
[----:B------:R-:W-:-:S04]  /*00b0*/  LEA.HI R3, R3, R2, RZ, 0x2 ;  /* 0x0000000203037211 */ /* 0x000fc800078f10ff */
[----:B------:R-:W-:-:S05]  /*00c0*/  LOP3.LUT R3, R3, 0xfffffffc, RZ, 0xc0, !PT ;  /* 0xfffffffc03037812 */ /* 0x000fca00078ec0ff */
[----:B------:R-:W-:-:S04]  /*00d0*/  IMAD.IADD R3, R2, 0x1, -R3 ;  /* 0x0000000102037824 */ /* 0x000fc800078e0a03 */
[----:B--2---:R-:W-:Y:S01]  /*00e0*/  IMAD.WIDE R4, R3, 0x4, R4 ;  /* 0x0000000403047825 */ /* 0x004fe200078e0204 */
[----:B------:R-:W-:-:S10]  /*00f0*/  HFMA2.MMA R3, -RZ, RZ, 0, 0 ;  /* 0x00000000ff037435 */ /* 0x000fd400000001ff */
[----:B------:R-:W2:Y:S01]  /*0100*/  @!P0 LDG.E.EL R3, desc[UR4][R4.64] ;  /* 0x0000000404038981 */ /* 0x000ea2000c2e1900 */
[----:B------:R-:W-:Y:S02]  /*0110*/  IMAD.MOV.U32 R8, RZ, RZ, RZ ;  /* 0x000000ffff087224 */ /* 0x000fe400078e00ff */
[----:B----4-:R-:W-:-:S05]  /*0120*/  IMAD.WIDE R6, R2, 0x4, R6 ;  /* 0x0000000402067825 */ /* 0x010fca00078e0206 */
[----:B------:R1:W5:Y:S01]  /*0130*/  @!P0 LDG.E R8, desc[UR4][R6.64] ;  /* 0x0000000406088981 */ /* 0x000362000c1e1900 */
[----:B------:R-:W-:Y:S01]  /*0140*/  BSSY B0, `(.L_x_0) ;  /* 0x0000016000007945 */ /* 0x000fe20003800000 */
[----:B------:R-:W-:Y:S01]  /*0150*/  SHF.R.S32.HI R9, RZ, 0x1f, R2 ;  /* 0x0000001fff097819 */ /* 0x000fe20000011402 */
[----:B--2---:R-:W-:-:S05]  /*0160*/  FADD.FTZ R10, |R3|, -RZ ;  /* 0x800000ff030a7221 */ /* 0x004fca0000010200 */
[----:B------:R-:W-:-:S13]  /*0170*/  FSETP.GE.AND P1, PT, R10, 0.60000002384185791016, PT ;  /* 0x3f19999a0a00780b */ /* 0x000fda0003f26000 */
[----:B-1----:R-:W-:Y:S05]  /*0180*/  @!P1 BRA `(.L_x_1) ;  /* 0x0000000000289947 */ /* 0x002fea0003800000 */
[C---:B------:R-:W-:Y:S01]  /*0190*/  FMUL R0, R10.reuse, 2.8853900432586669922 ;  /* 0x4038aa3b0a007820 */ /* 0x040fe20000400000 */
[----:B------:R-:W-:Y:S02]  /*01a0*/  MOV R5, 0x3f800000 ;  /* 0x3f80000000057802 */ /* 0x000fe40000000f00 */
[----:B------:R-:W-:-:S03]  /*01b0*/  FSETP.GE.AND P1, PT, R10, 9.010913848876953125, PT ;  /* 0x41102cb40a00780b */ /* 0x000fc60003f26000 */
[----:B------:R-:W1:Y:S02]  /*01c0*/  MUFU.EX2 R0, R0 ;  /* 0x0000000000007308 */ /* 0x000e640000000800 */
[----:B-1----:R-:W-:-:S06]  /*01d0*/  FADD R4, R0, 1 ;  /* 0x3f80000000047421 */ /* 0x002fcc0000000000 */
[----:B------:R-:W1:Y:S02]  /*01e0*/  MUFU.RCP R4, R4 ;  /* 0x0000000400047308 */ /* 0x000e640000001000 */
[----:B-1----:R-:W-:-:S05]  /*01f0*/  FFMA.FTZ R5, R4, -2, R5 ;  /* 0xc000000004057823 */ /* 0x002fca0000010005 */
[----:B------:R-:W-:-:S04]  /*0200*/  FSEL R6, R5, 1, !P1 ;  /* 0x3f80000005067808 */ /* 0x000fc80004800000 */
[----:B------:R-:W-:Y:S01]  /*0210*/  LOP3.LUT R3, R6, 0x80000000, R3, 0xf8, !PT ;  /* 0x8000000006037812 */ /* 0x000fe200078ef803 */
[----:B------:R-:W-:Y:S06]  /*0220*/  BRA `(.L_x_2) ;  /* 0x00000000001c7947 */ /* 0x000fec0003800000 */
.L_x_1:
[----:B------:R-:W-:Y:S01]  /*0230*/  MOV R0, 0x3c80f082 ;  /* 0x3c80f08200007802 */ /* 0x000fe20000000f00 */
[----:B------:R-:W-:-:S04]  /*0240*/  FMUL R5, R3, R3 ;  /* 0x0000000303057220 */ /* 0x000fc80000400000 */
[----:B------:R-:W-:-:S04]  /*0250*/  FFMA.FTZ R0, R5, R0, -0.052303962409496307373 ;  /* 0xbd563cae05007423 */ /* 0x000fc80000010000 */
[----:B------:R-:W-:-:S04]  /*0260*/  FFMA.FTZ R0, R5, R0, 0.1331529766321182251 ;  /* 0x3e08594105007423 */ /* 0x000fc80000010000 */
[----:B------:R-:W-:-:S04]  /*0270*/  FFMA.FTZ R0, R5, R0, -0.33332768082618713379 ;  /* 0xbeaaa9ed05007423 */ /* 0x000fc80000010000 */
[----:B------:R-:W-:-:S04]  /*0280*/  FFMA.FTZ R0, R5, R0, RZ ;  /* 0x0000000005007223 */ /* 0x000fc800000100ff */
[----:B------:R-:W-:-:S07]  /*0290*/  FFMA.FTZ R3, R0, R3, R3 ;  /* 0x0000000300037223 */ /* 0x000fce0000010003 */
.L_x_2:
[----:B------:R-:W-:Y:S05]  /*02a0*/  BSYNC B0 ;  /* 0x0000000000007941 */ /* 0x000fea0003800000 */
.L_x_0:
[----:B------:R-:W-:Y:S01]  /*02b0*/  ULDC.64 UR6, c[0x0][0x220] ;  /* 0x0000880000067ab9 */ /* 0x000fe20000000a00 */
[----:B-----5:R-:W-:Y:S01]  /*02c0*/  FMUL R3, R3, R8 ;  /* 0x0000000803037220 */ /* 0x020fe20000400000 */
[----:B------:R-:W-:-:S04]  /*02d0*/  LEA R4, P1, R2, UR6, 0x2 ;  /* 0x0000000602047c11 */ /* 0x000fc8000f8210ff */
[----:B------:R-:W-:Y:S01]  /*02e0*/  LEA.HI.X R5, R2, UR7, R9, 0x2, P1 ;  /* 0x0000000702057c11 */ /* 0x000fe200088f1409 */
[----:B------:R-:W-:Y:S08]  /*02f0*/  @P0 EXIT ;  /* 0x000000000000094d */ /* 0x000ff00003800000 */
[----:B------:R-:W-:Y:S01]  /*0300*/  STG.E desc[UR4][R4.64], R3 ;  /* 0x0000000304007986 */ /* 0x000fe2000c101904 */
[----:B------:R-:W-:Y:S05]  /*0310*/  EXIT ;  /* 0x000000000000794d */ /* 0x000fea0003800000 */
.L_x_3:
[----:B------:R-:W-:-:S00]  /*0320*/  BRA `(.L_x_3) ;  /* 0xfffffffc00fc7947 */ /* 0x000fc0000383ffff */
[----:B------:R-:W-:-:S00]  /*0330*/  NOP ;  /* 0x0000000000007918 */ /* 0x000fc00000000000 */
        /* <DEDUP_REMOVED lines=12> */
.L_x_4:


//--------------------- .nv.global.init           --------------------------
	.section	.nv.global.init,"aw",@progbits
.nv.global.init:
	.type		_$_str,@object
	.size		_$_str,(.L_0 - _$_str)
_$_str:
        /*0000*/ 	.byte	0x5f, 0x5f, 0x43, 0x55, 0x44, 0x41, 0x5f, 0x46, 0x54, 0x5a, 0x00
.L_0:


//--------------------- .nv.constant0.triton_poi_fused_mul_tanh_0 --------------------------
	.section	.nv.constant0.triton_poi_fused_mul_tanh_0,"a",@progbits
	.sectionflags	@""
	.align	4
.nv.constant0.triton_poi_fused_mul_tanh_0:
	.zero		556
